	.headerflags	@"EF_CUDA_TEXMODE_UNIFIED EF_CUDA_64BIT_ADDRESS EF_CUDA_ACCELERATORS EF_CUDA_SM90 EF_CUDA_VIRTUAL_SM(EF_CUDA_SM90)"
	.elftype	@"ET_EXEC"


//--------------------- .nv.info                  --------------------------
	.section	.nv.info,"",@"SHT_CUDA_INFO"
	.align	4


	//----- nvinfo : EIATTR_REGCOUNT
	.align		4
        /*0000*/ 	.byte	0x04, 0x2f
        /*0002*/ 	.short	(.L_1 - .L_0)
	.align		4
.L_0:
        /*0004*/ 	.word	index@(triton_poi_fused_clone_view_1)
        /*0008*/ 	.word	0x00000018


	//----- nvinfo : EIATTR_MIN_STACK_SIZE
	.align		4
.L_1:
        /*000c*/ 	.byte	0x04, 0x12
        /*000e*/ 	.short	(.L_3 - .L_2)
	.align		4
.L_2:
        /*0010*/ 	.word	index@(triton_poi_fused_clone_view_1)
        /*0014*/ 	.word	0x00000000


	//----- nvinfo : EIATTR_FRAME_SIZE
	.align		4
.L_3:
        /*0018*/ 	.byte	0x04, 0x11
        /*001a*/ 	.short	(.L_5 - .L_4)
	.align		4
.L_4:
        /*001c*/ 	.word	index@(triton_poi_fused_clone_view_1)
        /*0020*/ 	.word	0x00000000


	//----- nvinfo : EIATTR_MIN_STACK_SIZE
	.align		4
.L_5:
        /*0024*/ 	.byte	0x04, 0x12
        /*0026*/ 	.short	(.L_7 - .L_6)
	.align		4
.L_6:
        /*0028*/ 	.word	index@(triton_poi_fused_clone_view_1)
        /*002c*/ 	.word	0x00000000
.L_7:


//--------------------- .nv.info.triton_poi_fused_clone_view_1 --------------------------
	.section	.nv.info.triton_poi_fused_clone_view_1,"",@"SHT_CUDA_INFO"
	.sectionflags	@""
	.align	4


	//----- nvinfo : EIATTR_CUDA_API_VERSION
	.align		4
        /*0000*/ 	.byte	0x04, 0x37
        /*0002*/ 	.short	(.L_9 - .L_8)
.L_8:
        /*0004*/ 	.word	0x0000007c


	//----- nvinfo : EIATTR_KPARAM_INFO
	.align		4
.L_9:
        /*0008*/ 	.byte	0x04, 0x17
        /*000a*/ 	.short	(.L_11 - .L_10)
.L_10:
        /*000c*/ 	.word	0x00000000
        /*0010*/ 	.short	0x0002
        /*0012*/ 	.short	0x0010
        /*0014*/ 	.byte	0x00, 0xf0, 0x11, 0x00


	//----- nvinfo : EIATTR_KPARAM_INFO
	.align		4
.L_11:
        /*0018*/ 	.byte	0x04, 0x17
        /*001a*/ 	.short	(.L_13 - .L_12)
.L_12:
        /*001c*/ 	.word	0x00000000
        /*0020*/ 	.short	0x0001
        /*0022*/ 	.short	0x0008
        /*0024*/ 	.byte	0x00, 0xf4, 0x21, 0x00


	//----- nvinfo : EIATTR_KPARAM_INFO
	.align		4
.L_13:
        /*0028*/ 	.byte	0x04, 0x17
        /*002a*/ 	.short	(.L_15 - .L_14)
.L_14:
        /*002c*/ 	.word	0x00000000
        /*0030*/ 	.short	0x0000
        /*0032*/ 	.short	0x0000
        /*0034*/ 	.byte	0x00, 0xf4, 0x21, 0x00


	//----- nvinfo : EIATTR_SPARSE_MMA_MASK
	.align		4
.L_15:
        /*0038*/ 	.byte	0x03, 0x50
        /*003a*/ 	.short	0x0000


	//----- nvinfo : EIATTR_MAXREG_COUNT
	.align		4
        /*003c*/ 	.byte	0x03, 0x1b
        /*003e*/ 	.short	0x00ff


	//----- nvinfo : EIATTR_EXIT_INSTR_OFFSETS
	.align		4
        /*0040*/ 	.byte	0x04, 0x1c
        /*0042*/ 	.short	(.L_17 - .L_16)


	//   ....[0]....
.L_16:
        /*0044*/ 	.word	0x00000350


	//----- nvinfo : EIATTR_REQNTID
	.align		4
.L_17:
        /*0048*/ 	.byte	0x04, 0x10
        /*004a*/ 	.short	(.L_19 - .L_18)
.L_18:
        /*004c*/ 	.word	0x00000080
        /*0050*/ 	.word	0x00000001
        /*0054*/ 	.word	0x00000001


	//----- nvinfo : EIATTR_CBANK_PARAM_SIZE
	.align		4
.L_19:
        /*0058*/ 	.byte	0x03, 0x19
        /*005a*/ 	.short	0x0014


	//----- nvinfo : EIATTR_PARAM_CBANK
	.align		4
        /*005c*/ 	.byte	0x04, 0x0a
        /*005e*/ 	.short	(.L_21 - .L_20)
	.align		4
.L_20:
        /*0060*/ 	.word	index@(.nv.constant0.triton_poi_fused_clone_view_1)
        /*0064*/ 	.short	0x0210
        /*0066*/ 	.short	0x0014


	//----- nvinfo : EIATTR_SW_WAR
	.align		4
.L_21:
        /*0068*/ 	.byte	0x04, 0x36
        /*006a*/ 	.short	(.L_23 - .L_22)
.L_22:
        /*006c*/ 	.word	0x00000008
.L_23:


//--------------------- .nv.callgraph             --------------------------
	.section	.nv.callgraph,"",@"SHT_CUDA_CALLGRAPH"
	.align	4
	.sectionentsize	8
	.align		4
        /*0000*/ 	.word	0x00000000
	.align		4
        /*0004*/ 	.word	0xffffffff
	.align		4
        /*0008*/ 	.word	0x00000000
	.align		4
        /*000c*/ 	.word	0xfffffffe
	.align		4
        /*0010*/ 	.word	0x00000000
	.align		4
        /*0014*/ 	.word	0xfffffffd
	.align		4
        /*0018*/ 	.word	0x00000000
	.align		4
        /*001c*/ 	.word	0xfffffffc


//--------------------- .text.triton_poi_fused_clone_view_1 --------------------------
	.section	.text.triton_poi_fused_clone_view_1,"ax",@progbits
	.align	128
        .global         triton_poi_fused_clone_view_1
        .type           triton_poi_fused_clone_view_1,@function
        .size           triton_poi_fused_clone_view_1,(.L_x_1 - triton_poi_fused_clone_view_1)
        .other          triton_poi_fused_clone_view_1,@"STO_CUDA_ENTRY STV_DEFAULT"
triton_poi_fused_clone_view_1:
.text.triton_poi_fused_clone_view_1:
[----:B------:R-:W-:Y:S01]  /*0000*/  LDC R1, c[0x0][0x28] ;  /* 0x00000a00ff017b82 */ /* 0x000fe20000000800 */
[----:B------:R-:W1:Y:S01]  /*0010*/  S2R R0, SR_TID.X ;  /* 0x0000000000007919 */ /* 0x000e620000002100 */
[----:B------:R-:W-:-:S06]  /*0020*/  HFMA2.MMA R10, -RZ, RZ, 0, 0 ;  /* 0x00000000ff0a7435 */ /* 0x000fcc00000001ff */
[----:B------:R-:W2:Y:S01]  /*0030*/  LDC.64 R8, c[0x0][0x210] ;  /* 0x00008400ff087b82 */ /* 0x000ea20000000a00 */
[----:B------:R-:W-:Y:S01]  /*0040*/  HFMA2.MMA R6, -RZ, RZ, 0, 0 ;  /* 0x00000000ff067435 */ /* 0x000fe200000001ff */
[----:B------:R-:W3:Y:S01]  /*0050*/  S2R R11, SR_CTAID.X ;  /* 0x00000000000b7919 */ /* 0x000ee20000002500 */
[----:B------:R-:W-:Y:S01]  /*0060*/  MOV R12, RZ ;  /* 0x000000ff000c7202 */ /* 0x000fe20000000f00 */
[----:B------:R-:W-:Y:S01]  /*0070*/  ULDC.64 UR4, c[0x0][0x208] ;  /* 0x0000820000047ab9 */ /* 0x000fe20000000a00 */
[----:B------:R-:W-:-:S03]  /*0080*/  MOV R4, RZ ;  /* 0x000000ff00047202 */ /* 0x000fc60000000f00 */
[----:B------:R-:W4:Y:S01]  /*0090*/  LDC.64 R2, c[0x0][0x218] ;  /* 0x00008600ff027b82 */ /* 0x000f220000000a00 */
[----:B-1----:R-:W-:-:S04]  /*00a0*/  SHF.L.U32 R0, R0, 0x2, RZ ;  /* 0x0000000200007819 */ /* 0x002fc800000006ff */
[----:B------:R-:W-:-:S04]  /*00b0*/  LOP3.LUT R0, R0, 0x1fc, RZ, 0xc0, !PT ;  /* 0x000001fc00007812 */ /* 0x000fc800078ec0ff */
[----:B---3--:R-:W-:-:S04]  /*00c0*/  LEA R11, R11, R0, 0xa ;  /* 0x000000000b0b7211 */ /* 0x008fc800078e50ff */
[----:B------:R-:W-:Y:S01]  /*00d0*/  IADD3 R13, R11, 0x2, RZ ;  /* 0x000000020b0d7810 */ /* 0x000fe20007ffe0ff */
[----:B------:R-:W-:Y:S01]  /*00e0*/  IMAD.HI R0, R11, -0x77777777, R10 ;  /* 0x888888890b007827 */ /* 0x000fe200078e020a */
[----:B------:R-:W-:Y:S02]  /*00f0*/  IADD3 R7, R11, 0x200, RZ ;  /* 0x000002000b077810 */ /* 0x000fe40007ffe0ff */
[----:B------:R-:W-:Y:S01]  /*0100*/  IADD3 R5, R11, 0x202, RZ ;  /* 0x000002020b057810 */ /* 0x000fe20007ffe0ff */
[----:B------:R-:W-:Y:S01]  /*0110*/  IMAD.HI R10, R13, -0x77777777, R12 ;  /* 0x888888890d0a7827 */ /* 0x000fe200078e020c */
[----:B------:R-:W-:-:S03]  /*0120*/  SHF.R.U32.HI R15, RZ, 0x1f, R0 ;  /* 0x0000001fff0f7819 */ /* 0x000fc60000011600 */
[----:B------:R-:W-:Y:S01]  /*0130*/  IMAD.HI R6, R7, -0x77777777, R6 ;  /* 0x8888888907067827 */ /* 0x000fe200078e0206 */
[----:B------:R-:W-:Y:S02]  /*0140*/  SHF.R.U32.HI R17, RZ, 0x1f, R10 ;  /* 0x0000001fff117819 */ /* 0x000fe4000001160a */
[----:B------:R-:W-:Y:S01]  /*0150*/  LEA.HI.SX32 R15, R0, R15, 0x1c ;  /* 0x0000000f000f7211 */ /* 0x000fe200078fe2ff */
[----:B------:R-:W-:Y:S01]  /*0160*/  IMAD.HI R4, R5, -0x77777777, R4 ;  /* 0x8888888905047827 */ /* 0x000fe200078e0204 */
[----:B------:R-:W-:Y:S02]  /*0170*/  SHF.R.U32.HI R19, RZ, 0x1f, R6 ;  /* 0x0000001fff137819 */ /* 0x000fe40000011606 */
[----:B------:R-:W-:Y:S01]  /*0180*/  LEA.HI.SX32 R17, R10, R17, 0x1c ;  /* 0x000000110a117211 */ /* 0x000fe200078fe2ff */
[----:B------:R-:W-:Y:S01]  /*0190*/  IMAD R15, R15, -0x1e, R11 ;  /* 0xffffffe20f0f7824 */ /* 0x000fe200078e020b */
[----:B------:R-:W-:Y:S01]  /*01a0*/  SHF.R.U32.HI R21, RZ, 0x1f, R4 ;  /* 0x0000001fff157819 */ /* 0x000fe20000011604 */
[----:B--2---:R-:W-:Y:S01]  /*01b0*/  IMAD.WIDE R8, R11, 0x4, R8 ;  /* 0x000000040b087825 */ /* 0x004fe200078e0208 */
[----:B------:R-:W-:-:S02]  /*01c0*/  LEA.HI.SX32 R19, R6, R19, 0x1c ;  /* 0x0000001306137211 */ /* 0x000fc400078fe2ff */
[----:B------:R-:W-:Y:S01]  /*01d0*/  LEA.HI.SX32 R21, R4, R21, 0x1c ;  /* 0x0000001504157211 */ /* 0x000fe200078fe2ff */
[----:B------:R-:W-:Y:S02]  /*01e0*/  IMAD R17, R17, -0x1e, R13 ;  /* 0xffffffe211117824 */ /* 0x000fe400078e020d */
[----:B------:R-:W-:Y:S02]  /*01f0*/  IMAD R19, R19, -0x1e, R7 ;  /* 0xffffffe213137824 */ /* 0x000fe400078e0207 */
[----:B------:R-:W-:Y:S02]  /*0200*/  IMAD R21, R21, -0x1e, R5 ;  /* 0xffffffe215157824 */ /* 0x000fe400078e0205 */
[--C-:B----4-:R-:W-:Y:S01]  /*0210*/  IMAD.WIDE R10, R15, 0x4, R2.reuse ;  /* 0x000000040f0a7825 */ /* 0x110fe200078e0202 */
[----:B------:R-:W2:Y:S03]  /*0220*/  LDG.E.128 R4, desc[UR4][R8.64] ;  /* 0x0000000408047981 */ /* 0x000ea6000c1e1d00 */
[--C-:B------:R-:W-:Y:S01]  /*0230*/  IMAD.WIDE R16, R17, 0x4, R2.reuse ;  /* 0x0000000411107825 */ /* 0x100fe200078e0202 */
[----:B------:R-:W3:Y:S03]  /*0240*/  LDG.E.128 R12, desc[UR4][R8.64+0x800] ;  /* 0x00080004080c7981 */ /* 0x000ee6000c1e1d00 */
[--C-:B------:R-:W-:Y:S01]  /*0250*/  IMAD.WIDE R18, R19, 0x4, R2.reuse ;  /* 0x0000000413127825 */ /* 0x100fe200078e0202 */
[----:B------:R-:W2:Y:S03]  /*0260*/  LDG.E.EL.64 R10, desc[UR4][R10.64] ;  /* 0x000000040a0a7981 */ /* 0x000ea6000c2e1b00 */
[----:B------:R-:W-:Y:S01]  /*0270*/  IMAD.WIDE R2, R21, 0x4, R2 ;  /* 0x0000000415027825 */ /* 0x000fe200078e0202 */
[----:B------:R-:W4:Y:S04]  /*0280*/  LDG.E.EL.64 R16, desc[UR4][R16.64] ;  /* 0x0000000410107981 */ /* 0x000f28000c2e1b00 */
[----:B------:R-:W3:Y:S04]  /*0290*/  LDG.E.EL.64 R18, desc[UR4][R18.64] ;  /* 0x0000000412127981 */ /* 0x000ee8000c2e1b00 */
[----:B------:R-:W5:Y:S01]  /*02a0*/  LDG.E.EL.64 R2, desc[UR4][R2.64] ;  /* 0x0000000402027981 */ /* 0x000f62000c2e1b00 */
[----:B--2---:R-:W-:Y:S01]  /*02b0*/  FADD R4, R4, R10 ;  /* 0x0000000a04047221 */ /* 0x004fe20000000000 */
[----:B------:R-:W-:Y:S01]  /*02c0*/  FADD R5, R5, R11 ;  /* 0x0000000b05057221 */ /* 0x000fe20000000000 */
[----:B----4-:R-:W-:Y:S01]  /*02d0*/  FADD R6, R6, R16 ;  /* 0x0000001006067221 */ /* 0x010fe20000000000 */
[----:B------:R-:W-:Y:S01]  /*02e0*/  FADD R7, R7, R17 ;  /* 0x0000001107077221 */ /* 0x000fe20000000000 */
[----:B---3--:R-:W-:Y:S01]  /*02f0*/  FADD R12, R12, R18 ;  /* 0x000000120c0c7221 */ /* 0x008fe20000000000 */
[----:B------:R-:W-:Y:S01]  /*0300*/  FADD R13, R13, R19 ;  /* 0x000000130d0d7221 */ /* 0x000fe20000000000 */
[----:B-----5:R-:W-:Y:S01]  /*0310*/  FADD R14, R14, R2 ;  /* 0x000000020e0e7221 */ /* 0x020fe20000000000 */
[----:B------:R-:W-:Y:S01]  /*0320*/  FADD R15, R15, R3 ;  /* 0x000000030f0f7221 */ /* 0x000fe20000000000 */
[----:B------:R-:W-:Y:S04]  /*0330*/  STG.E.128 desc[UR4][R8.64], R4 ;  /* 0x0000000408007986 */ /* 0x000fe8000c101d04 */
[----:B------:R-:W-:Y:S01]  /*0340*/  STG.E.128 desc[UR4][R8.64+0x800], R12 ;  /* 0x0008000c08007986 */ /* 0x000fe2000c101d04 */
[----:B------:R-:W-:Y:S05]  /*0350*/  EXIT ;  /* 0x000000000000794d */ /* 0x000fea0003800000 */
.L_x_0:
[----:B------:R-:W-:-:S00]  /*0360*/  BRA `(.L_x_0) ;  /* 0xfffffffc00fc7947 */ /* 0x000fc0000383ffff */
[----:B------:R-:W-:-:S00]  /*0370*/  NOP ;  /* 0x0000000000007918 */ /* 0x000fc00000000000 */
        /* <DEDUP_REMOVED lines=8> */
.L_x_1:


//--------------------- .nv.constant0.triton_poi_fused_clone_view_1 --------------------------
	.section	.nv.constant0.triton_poi_fused_clone_view_1,"a",@progbits
	.sectionflags	@""
	.align	4
.nv.constant0.triton_poi_fused_clone_view_1:
	.zero		548
